//
// Generated by NVIDIA NVVM Compiler
//
// Compiler Build ID: CL-36424714
// Cuda compilation tools, release 13.0, V13.0.88
// Based on NVVM 20.0.0
//

.version 9.0
.target sm_100
.address_size 64

	// .globl	_Z28presynapticUpdateIdleThreadsv
.global .align 4 .b8 precalc_xorwow_matrix[102400];
.global .align 4 .b8 precalc_xorwow_offset_matrix[102400];
.global .align 4 .b8 mrg32k3aM1[2304];
.global .align 4 .b8 mrg32k3aM2[2304];
.global .align 4 .b8 mrg32k3aM1SubSeq[2016];
.global .align 4 .b8 mrg32k3aM2SubSeq[2016];
.global .align 4 .b8 mrg32k3aM1Seq[2304];
.global .align 4 .b8 mrg32k3aM2Seq[2304];
.const .align 8 .b8 __cr_lgamma_table[72];
.global .align 4 .b8 d_mergedGroupStartID[200];
.const .align 8 .b8 d_mergedGroups[1600];

.visible .entry _Z28presynapticUpdateIdleThreadsv()
{
	.reg .pred 	%p<4>;
	.reg .b32 	%r<22>;
	.reg .b32 	%f<3>;
	.reg .b64 	%rd<23>;

	mov.u32 	%r9, %tid.x;
	mov.u32 	%r10, %ctaid.x;
	mov.u32 	%r11, %ntid.x;
	mad.lo.s32 	%r1, %r10, %r11, %r9;
	mov.b32 	%r21, 0;
	mov.b32 	%r20, 50;
	mov.u64 	%rd3, d_mergedGroupStartID;
$L__BB0_1:
	add.s32 	%r12, %r20, %r21;
	shr.u32 	%r13, %r12, 1;
	mul.wide.u32 	%rd2, %r13, 4;
	add.s64 	%rd4, %rd3, %rd2;
	ld.global.u32 	%r14, [%rd4];
	setp.lt.u32 	%p1, %r1, %r14;
	add.s32 	%r15, %r13, 1;
	selp.b32 	%r21, %r21, %r15, %p1;
	selp.b32 	%r20, %r13, %r20, %p1;
	setp.lt.u32 	%p2, %r21, %r20;
	@%p2 bra 	$L__BB0_1;
	add.s32 	%r16, %r21, -1;
	mul.wide.u32 	%rd5, %r16, 32;
	mov.u64 	%rd6, d_mergedGroups;
	add.s64 	%rd1, %rd6, %rd5;
	mul.wide.u32 	%rd7, %r16, 4;
	add.s64 	%rd9, %rd3, %rd7;
	ld.global.u32 	%r17, [%rd9];
	sub.s32 	%r6, %r1, %r17;
	ld.const.u64 	%rd10, [%rd1+8];
	cvta.to.global.u64 	%rd11, %rd10;
	ld.global.u32 	%r18, [%rd11];
	setp.ge.u32 	%p3, %r6, %r18;
	@%p3 bra 	$L__BB0_4;
	ld.const.u64 	%rd12, [%rd1+16];
	cvta.to.global.u64 	%rd13, %rd12;
	mul.wide.u32 	%rd14, %r6, 4;
	add.s64 	%rd15, %rd13, %rd14;
	ld.global.u32 	%r19, [%rd15];
	ld.const.u64 	%rd16, [%rd1];
	cvta.to.global.u64 	%rd17, %rd16;
	mul.wide.u32 	%rd18, %r19, 4;
	add.s64 	%rd19, %rd17, %rd18;
	ld.const.u64 	%rd20, [%rd1+24];
	cvta.to.global.u64 	%rd21, %rd20;
	add.s64 	%rd22, %rd21, %rd18;
	ld.global.f32 	%f1, [%rd22];
	atom.global.add.f32 	%f2, [%rd19], %f1;
$L__BB0_4:
	ret;

}


// ===== COMPILED SASS (sm_100) =====

	.target	sm_100

	.elftype	@"ET_EXEC"


//--------------------- .note.nv.tkinfo           --------------------------
	.section	.note.nv.tkinfo,"",@"SHT_NOTE"
	.sectionflags	@"SHF_NOTE_NV_TKINFO"
	.tkinfo
        /*0018*/ 	.word	0x00000002
        /*0030*/ 	.string	""
        /*0030*/ 	.string	"ptxas"
        /*0030*/ 	.string	"Cuda compilation tools, release 13.0, V13.0.88"
        /*0030*/ 	.string	"Build cuda_13.0.r13.0/compiler.36424714_0"
        /*0030*/ 	.string	"-arch sm_100 -m 64 "



//--------------------- .note.nv.cuinfo           --------------------------
	.section	.note.nv.cuinfo,"",@"SHT_NOTE"
	.sectionflags	@"SHF_NOTE_NV_CUINFO"
        /*0018*/ 	.short	0x0002
        /*001a*/ 	.short	0x0064
        /*001c*/ 	.short	0x0082
	.zero		2


//--------------------- .nv.info                  --------------------------
	.section	.nv.info,"",@"SHT_CUDA_INFO"
	.align	4


	//----- nvinfo : EIATTR_REGCOUNT
	.align		4
        /*0000*/ 	.byte	0x04, 0x2f
        /*0002*/ 	.short	(.L_12 - .L_11)
	.align		4
.L_11:
        /*0004*/ 	.word	index@(_Z28presynapticUpdateIdleThreadsv)
        /*0008*/ 	.word	0x0000000b


	//----- nvinfo : EIATTR_FRAME_SIZE
	.align		4
.L_12:
        /*000c*/ 	.byte	0x04, 0x11
        /*000e*/ 	.short	(.L_14 - .L_13)
	.align		4
.L_13:
        /*0010*/ 	.word	index@(_Z28presynapticUpdateIdleThreadsv)
        /*0014*/ 	.word	0x00000000


	//----- nvinfo : EIATTR_MIN_STACK_SIZE
	.align		4
.L_14:
        /*0018*/ 	.byte	0x04, 0x12
        /*001a*/ 	.short	(.L_16 - .L_15)
	.align		4
.L_15:
        /*001c*/ 	.word	index@(_Z28presynapticUpdateIdleThreadsv)
        /*0020*/ 	.word	0x00000000
.L_16:


//--------------------- .nv.compat                --------------------------
	.section	.nv.compat,"",@"SHT_CUDA_COMPAT_INFO"
	.align	4
        /*0000*/ 	.byte	0x02, 0x09, 0x00, 0x00, 0x02, 0x02, 0x01, 0x00, 0x02, 0x05, 0x05, 0x00, 0x03, 0x07, 0x01, 0x01
        /*0010*/ 	.byte	0x02, 0x03, 0x00, 0x00, 0x02, 0x06, 0x01, 0x00, 0x04, 0x0b, 0x08, 0x00, 0x09, 0x00, 0x00, 0x00
        /*0020*/ 	.byte	0x00, 0x00, 0x00, 0x00


//--------------------- .nv.info._Z28presynapticUpdateIdleThreadsv --------------------------
	.section	.nv.info._Z28presynapticUpdateIdleThreadsv,"",@"SHT_CUDA_INFO"
	.sectionflags	@""
	.align	4


	//----- nvinfo : EIATTR_CUDA_API_VERSION
	.align		4
        /*0000*/ 	.byte	0x04, 0x37
        /*0002*/ 	.short	(.L_18 - .L_17)
.L_17:
        /*0004*/ 	.word	0x00000082


	//----- nvinfo : EIATTR_SPARSE_MMA_MASK
	.align		4
.L_18:
        /*0008*/ 	.byte	0x03, 0x50
        /*000a*/ 	.short	0x0000


	//----- nvinfo : EIATTR_MAXREG_COUNT
	.align		4
        /*000c*/ 	.byte	0x03, 0x1b
        /*000e*/ 	.short	0x00ff


	//----- nvinfo : EIATTR_MERCURY_ISA_VERSION
	.align		4
        /*0010*/ 	.byte	0x03, 0x5f
        /*0012*/ 	.short	0x0101


	//----- nvinfo : EIATTR_VRC_CTA_INIT_COUNT
	.align		4
        /*0014*/ 	.byte	0x02, 0x4a
	.zero		1
	.zero		1


	//----- nvinfo : EIATTR_EXIT_INSTR_OFFSETS
	.align		4
        /*0018*/ 	.byte	0x04, 0x1c
        /*001a*/ 	.short	(.L_20 - .L_19)


	//   ....[0]....
.L_19:
        /*001c*/ 	.word	0x000001d0


	//   ....[1]....
        /*0020*/ 	.word	0x00000270


	//----- nvinfo : EIATTR_CRS_STACK_SIZE
	.align		4
.L_20:
        /*0024*/ 	.byte	0x04, 0x1e
        /*0026*/ 	.short	(.L_22 - .L_21)
.L_21:
        /*0028*/ 	.word	0x00000000


	//----- nvinfo : EIATTR_SW_WAR
	.align		4
.L_22:
        /*002c*/ 	.byte	0x04, 0x36
        /*002e*/ 	.short	(.L_24 - .L_23)
.L_23:
        /*0030*/ 	.word	0x00000008
.L_24:


//--------------------- .nv.callgraph             --------------------------
	.section	.nv.callgraph,"",@"SHT_CUDA_CALLGRAPH"
	.align	4
	.sectionentsize	8
	.align		4
        /*0000*/ 	.word	0x00000000
	.align		4
        /*0004*/ 	.word	0xffffffff
	.align		4
        /*0008*/ 	.word	0x00000000
	.align		4
        /*000c*/ 	.word	0xfffffffe
	.align		4
        /*0010*/ 	.word	0x00000000
	.align		4
        /*0014*/ 	.word	0xfffffffd
	.align		4
        /*0018*/ 	.word	0x00000000
	.align		4
        /*001c*/ 	.word	0xfffffffc


//--------------------- .nv.constant4             --------------------------
	.section	.nv.constant4,"a",@progbits
	.align	8
	.align		8
.nv.constant4:
        /*0000*/ 	.dword	precalc_xorwow_matrix
	.align		8
        /*0008*/ 	.dword	precalc_xorwow_offset_matrix
	.align		8
        /*0010*/ 	.dword	mrg32k3aM1
	.align		8
        /*0018*/ 	.dword	mrg32k3aM2
	.align		8
        /*0020*/ 	.dword	mrg32k3aM1SubSeq
	.align		8
        /*0028*/ 	.dword	mrg32k3aM2SubSeq
	.align		8
        /*0030*/ 	.dword	mrg32k3aM1Seq
	.align		8
        /*0038*/ 	.dword	mrg32k3aM2Seq
	.align		8
        /*0040*/ 	.dword	d_mergedGroupStartID


//--------------------- .nv.constant3             --------------------------
	.section	.nv.constant3,"a",@progbits
	.align	8
.nv.constant3:
	.type		__cr_lgamma_table,@object
	.size		__cr_lgamma_table,(d_mergedGroups - __cr_lgamma_table)
__cr_lgamma_table:
        /*0000*/ 	.byte	0x00, 0x00, 0x00, 0x00, 0x00, 0x00, 0x00, 0x00, 0x00, 0x00, 0x00, 0x00, 0x00, 0x00, 0x00, 0x00
        /*0010*/ 	.byte	0xef, 0x39, 0xfa, 0xfe, 0x42, 0x2e, 0xe6, 0x3f, 0x02, 0x20, 0x2a, 0xfa, 0x0b, 0xab, 0xfc, 0x3f
        /*0020*/ 	.byte	0xf9, 0x2c, 0x92, 0x7c, 0xa7, 0x6c, 0x09, 0x40, 0xc9, 0x79, 0x44, 0x3c, 0x64, 0x26, 0x13, 0x40
        /*0030*/ 	.byte	0xca, 0x01, 0xcf, 0x3a, 0x27, 0x51, 0x1a, 0x40, 0x30, 0xcc, 0x2d, 0xf3, 0xe1, 0x0c, 0x21, 0x40
        /*0040*/ 	.byte	0x0d, 0xb7, 0xfc, 0x82, 0x8e, 0x35, 0x25, 0x40
	.type		d_mergedGroups,@object
	.size		d_mergedGroups,(.L_10 - d_mergedGroups)
d_mergedGroups:
	.zero		1600
.L_10:


//--------------------- .text._Z28presynapticUpdateIdleThreadsv --------------------------
	.section	.text._Z28presynapticUpdateIdleThreadsv,"ax",@progbits
	.align	128
        .global         _Z28presynapticUpdateIdleThreadsv
        .type           _Z28presynapticUpdateIdleThreadsv,@function
        .size           _Z28presynapticUpdateIdleThreadsv,(.L_x_3 - _Z28presynapticUpdateIdleThreadsv)
        .other          _Z28presynapticUpdateIdleThreadsv,@"STO_CUDA_ENTRY STV_DEFAULT"
_Z28presynapticUpdateIdleThreadsv:
.text._Z28presynapticUpdateIdleThreadsv:
[----:B------:R-:W-:Y:S01]  /*0000*/  LDC R1, c[0x0][0x37c] ;  /* 0x0000df00ff017b82 */ /* 0x000fe20000000800 */
[----:B------:R-:W0:Y:S07]  /*0010*/  S2R R0, SR_TID.X ;  /* 0x0000000000007919 */ /* 0x000e2e0000002100 */
[----:B------:R-:W0:Y:S01]  /*0020*/  S2UR UR6, SR_CTAID.X ;  /* 0x00000000000679c3 */ /* 0x000e220000002500 */
[----:B------:R-:W-:Y:S01]  /*0030*/  BSSY.RECONVERGENT B0, `(.L_x_0) ;  /* 0x0000010000007945 */ /* 0x000fe20003800200 */
[----:B------:R-:W-:Y:S01]  /*0040*/  IMAD.MOV.U32 R4, RZ, RZ, RZ ;  /* 0x000000ffff047224 */ /* 0x000fe200078e00ff */
[----:B------:R-:W1:Y:S01]  /*0050*/  LDCU.64 UR4, c[0x0][0x358] ;  /* 0x00006b00ff0477ac */ /* 0x000e620008000a00 */
[----:B------:R-:W-:-:S04]  /*0060*/  IMAD.MOV.U32 R5, RZ, RZ, 0x32 ;  /* 0x00000032ff057424 */ /* 0x000fc800078e00ff */
[----:B------:R-:W0:Y:S08]  /*0070*/  LDC R3, c[0x0][0x360] ;  /* 0x0000d800ff037b82 */ /* 0x000e300000000800 */
[----:B------:R-:W2:Y:S01]  /*0080*/  LDC.64 R6, c[0x4][0x40] ;  /* 0x01001000ff067b82 */ /* 0x000ea20000000a00 */
[----:B01----:R-:W-:-:S07]  /*0090*/  IMAD R0, R3, UR6, R0 ;  /* 0x0000000603007c24 */ /* 0x003fce000f8e0200 */
.L_x_1:
[----:B------:R-:W-:-:S04]  /*00a0*/  IADD3 R2, PT, PT, R5, R4, RZ ;  /* 0x0000000405027210 */ /* 0x000fc80007ffe0ff */
[----:B------:R-:W-:-:S05]  /*00b0*/  SHF.R.U32.HI R8, RZ, 0x1, R2 ;  /* 0x00000001ff087819 */ /* 0x000fca0000011602 */
[----:B--2---:R-:W-:-:S06]  /*00c0*/  IMAD.WIDE.U32 R2, R8, 0x4, R6 ;  /* 0x0000000408027825 */ /* 0x004fcc00078e0006 */
[----:B------:R-:W2:Y:S02]  /*00d0*/  LDG.E R3, desc[UR4][R2.64] ;  /* 0x0000000402037981 */ /* 0x000ea4000c1e1900 */
[----:B--2---:R-:W-:-:S04]  /*00e0*/  ISETP.GE.U32.AND P0, PT, R0, R3, PT ;  /* 0x000000030000720c */ /* 0x004fc80003f06070 */
[----:B------:R-:W-:-:S09]  /*00f0*/  SEL R5, R8, R5, !P0 ;  /* 0x0000000508057207 */ /* 0x000fd20004000000 */
[----:B------:R-:W-:-:S05]  /*0100*/  @P0 VIADD R4, R8, 0x1 ;  /* 0x0000000108040836 */ /* 0x000fca0000000000 */
[----:B------:R-:W-:-:S13]  /*0110*/  ISETP.GE.U32.AND P0, PT, R4, R5, PT ;  /* 0x000000050400720c */ /* 0x000fda0003f06070 */
[----:B------:R-:W-:Y:S05]  /*0120*/  @!P0 BRA `(.L_x_1) ;  /* 0xfffffffc00dc8947 */ /* 0x000fea000383ffff */
[----:B------:R-:W-:Y:S05]  /*0130*/  BSYNC.RECONVERGENT B0 ;  /* 0x0000000000007941 */ /* 0x000fea0003800200 */
.L_x_0:
[----:B------:R-:W-:Y:S01]  /*0140*/  IADD3 R3, PT, PT, R4, -0x1, RZ ;  /* 0xffffffff04037810 */ /* 0x000fe20007ffe0ff */
[----:B------:R-:W-:-:S03]  /*0150*/  UMOV UR6, 0x48 ;  /* 0x0000004800067882 */ /* 0x000fc60000000000 */
[C---:B------:R-:W-:Y:S01]  /*0160*/  LEA R8, R3.reuse, UR6, 0x5 ;  /* 0x0000000603087c11 */ /* 0x040fe2000f8e28ff */
[----:B------:R-:W-:-:S03]  /*0170*/  IMAD.WIDE.U32 R2, R3, 0x4, R6 ;  /* 0x0000000403027825 */ /* 0x000fc600078e0006 */
[----:B------:R-:W0:Y:S03]  /*0180*/  LDC.64 R4, c[0x3][R8+0x8] ;  /* 0x00c0020008047b82 */ /* 0x000e260000000a00 */
[----:B------:R-:W2:Y:S04]  /*0190*/  LDG.E R3, desc[UR4][R2.64] ;  /* 0x0000000402037981 */ /* 0x000ea8000c1e1900 */
[----:B0-----:R-:W3:Y:S01]  /*01a0*/  LDG.E R4, desc[UR4][R4.64] ;  /* 0x0000000404047981 */ /* 0x001ee2000c1e1900 */
[----:B--2---:R-:W-:-:S04]  /*01b0*/  IADD3 R7, PT, PT, R0, -R3, RZ ;  /* 0x8000000300077210 */ /* 0x004fc80007ffe0ff */
[----:B---3--:R-:W-:-:S13]  /*01c0*/  ISETP.GE.U32.AND P0, PT, R7, R4, PT ;  /* 0x000000040700720c */ /* 0x008fda0003f06070 */
[----:B------:R-:W-:Y:S05]  /*01d0*/  @P0 EXIT ;  /* 0x000000000000094d */ /* 0x000fea0003800000 */
[----:B------:R-:W0:Y:S02]  /*01e0*/  LDC.64 R2, c[0x3][R8+0x10] ;  /* 0x00c0040008027b82 */ /* 0x000e240000000a00 */
[----:B0-----:R-:W-:-:S06]  /*01f0*/  IMAD.WIDE.U32 R2, R7, 0x4, R2 ;  /* 0x0000000407027825 */ /* 0x001fcc00078e0002 */
[----:B------:R-:W2:Y:S01]  /*0200*/  LDG.E R3, desc[UR4][R2.64] ;  /* 0x0000000402037981 */ /* 0x000ea2000c1e1900 */
[----:B------:R-:W2:Y:S02]  /*0210*/  LDC.64 R4, c[0x3][R8+0x18] ;  /* 0x00c0060008047b82 */ /* 0x000ea40000000a00 */
[----:B--2---:R-:W-:-:S06]  /*0220*/  IMAD.WIDE.U32 R6, R3, 0x4, R4 ;  /* 0x0000000403067825 */ /* 0x004fcc00078e0004 */
[----:B------:R-:W2:Y:S01]  /*0230*/  LDG.E R7, desc[UR4][R6.64] ;  /* 0x0000000406077981 */ /* 0x000ea2000c1e1900 */
[----:B------:R-:W0:Y:S02]  /*0240*/  LDC.64 R4, c[0x3][R8] ;  /* 0x00c0000008047b82 */ /* 0x000e240000000a00 */
[----:B0-----:R-:W-:-:S05]  /*0250*/  IMAD.WIDE.U32 R4, R3, 0x4, R4 ;  /* 0x0000000403047825 */ /* 0x001fca00078e0004 */
[----:B--2---:R-:W-:Y:S01]  /*0260*/  REDG.E.ADD.F32.FTZ.RN.STRONG.GPU desc[UR4][R4.64], R7 ;  /* 0x00000007040079a6 */ /* 0x004fe2000c12f304 */
[----:B------:R-:W-:Y:S05]  /*0270*/  EXIT ;  /* 0x000000000000794d */ /* 0x000fea0003800000 */
.L_x_2:
[----:B------:R-:W-:-:S00]  /*0280*/  BRA `(.L_x_2) ;  /* 0xfffffffc00fc7947 */ /* 0x000fc0000383ffff */
[----:B------:R-:W-:-:S00]  /*0290*/  NOP ;  /* 0x0000000000007918 */ /* 0x000fc00000000000 */
        /* <DEDUP_REMOVED lines=14> */
.L_x_3:


//--------------------- .nv.global.init           --------------------------
	.section	.nv.global.init,"aw",@progbits
	.align	4
.nv.global.init:
	.type		mrg32k3aM1SubSeq,@object
	.size		mrg32k3aM1SubSeq,(mrg32k3aM2SubSeq - mrg32k3aM1SubSeq)
mrg32k3aM1SubSeq:
        /*0000*/ 	.byte	0x0b, 0xcc, 0xee, 0x04, 0x73, 0x29, 0x8b, 0x6f, 0xf6, 0x53, 0x03, 0xf6, 0x23, 0xf6, 0xea, 0xda
        /* <DEDUP_REMOVED lines=125> */
	.type		mrg32k3aM2SubSeq,@object
	.size		mrg32k3aM2SubSeq,(mrg32k3aM1 - mrg32k3aM2SubSeq)
mrg32k3aM2SubSeq:
        /* <DEDUP_REMOVED lines=126> */
	.type		mrg32k3aM1,@object
	.size		mrg32k3aM1,(mrg32k3aM1Seq - mrg32k3aM1)
mrg32k3aM1:
        /* <DEDUP_REMOVED lines=144> */
	.type		mrg32k3aM1Seq,@object
	.size		mrg32k3aM1Seq,(mrg32k3aM2 - mrg32k3aM1Seq)
mrg32k3aM1Seq:
        /* <DEDUP_REMOVED lines=144> */
	.type		mrg32k3aM2,@object
	.size		mrg32k3aM2,(mrg32k3aM2Seq - mrg32k3aM2)
mrg32k3aM2:
        /* <DEDUP_REMOVED lines=144> */
	.type		mrg32k3aM2Seq,@object
	.size		mrg32k3aM2Seq,(precalc_xorwow_matrix - mrg32k3aM2Seq)
mrg32k3aM2Seq:
        /* <DEDUP_REMOVED lines=144> */
	.type		precalc_xorwow_matrix,@object
	.size		precalc_xorwow_matrix,(precalc_xorwow_offset_matrix - precalc_xorwow_matrix)
precalc_xorwow_matrix:
        /* <DEDUP_REMOVED lines=6400> */
	.type		precalc_xorwow_offset_matrix,@object
	.size		precalc_xorwow_offset_matrix,(.L_1 - precalc_xorwow_offset_matrix)
precalc_xorwow_offset_matrix:
        /* <DEDUP_REMOVED lines=6400> */
.L_1:


//--------------------- .nv.shared.reserved.0     --------------------------
	.section	.nv.shared.reserved.0,"aw",@nobits
	.weak		__nv_reservedSMEM_offset_0_alias
	.size		__nv_reservedSMEM_offset_0_alias, 0, 64
	.other		__nv_reservedSMEM_offset_0_alias,@"STO_CUDA_RESERVED_SHARED STV_DEFAULT"
__nv_reservedSMEM_offset_0_alias:
	.zero		0
	.zero		64


//--------------------- .nv.global                --------------------------
	.section	.nv.global,"aw",@nobits
	.align	4
.nv.global:
	.type		d_mergedGroupStartID,@object
	.size		d_mergedGroupStartID,(.L_9 - d_mergedGroupStartID)
d_mergedGroupStartID:
	.zero		200
.L_9:


//--------------------- .nv.constant0._Z28presynapticUpdateIdleThreadsv --------------------------
	.section	.nv.constant0._Z28presynapticUpdateIdleThreadsv,"a",@progbits
	.sectionflags	@""
	.align	4
.nv.constant0._Z28presynapticUpdateIdleThreadsv:
	.zero		896


//--------------------- SYMBOLS --------------------------

	.type		.nv.reservedSmem.offset0,@object
	.size		.nv.reservedSmem.offset0,0x4
